	.headerflags	@"EF_CUDA_TEXMODE_UNIFIED EF_CUDA_64BIT_ADDRESS EF_CUDA_ACCELERATORS EF_CUDA_SM90 EF_CUDA_VIRTUAL_SM(EF_CUDA_SM90)"
	.elftype	@"ET_EXEC"


//--------------------- .nv.info                  --------------------------
	.section	.nv.info,"",@"SHT_CUDA_INFO"
	.align	4


	//----- nvinfo : EIATTR_REGCOUNT
	.align		4
        /*0000*/ 	.byte	0x04, 0x2f
        /*0002*/ 	.short	(.L_3 - .L_2)
	.align		4
.L_2:
        /*0004*/ 	.word	index@(triton_poi_fused__native_batch_norm_legit_no_training_hardtanh_11)
        /*0008*/ 	.word	0x00000010


	//----- nvinfo : EIATTR_MIN_STACK_SIZE
	.align		4
.L_3:
        /*000c*/ 	.byte	0x04, 0x12
        /*000e*/ 	.short	(.L_5 - .L_4)
	.align		4
.L_4:
        /*0010*/ 	.word	index@(triton_poi_fused__native_batch_norm_legit_no_training_hardtanh_11)
        /*0014*/ 	.word	0x00000000


	//----- nvinfo : EIATTR_FRAME_SIZE
	.align		4
.L_5:
        /*0018*/ 	.byte	0x04, 0x11
        /*001a*/ 	.short	(.L_7 - .L_6)
	.align		4
.L_6:
        /*001c*/ 	.word	index@(triton_poi_fused__native_batch_norm_legit_no_training_hardtanh_11)
        /*0020*/ 	.word	0x00000000


	//----- nvinfo : EIATTR_MIN_STACK_SIZE
	.align		4
.L_7:
        /*0024*/ 	.byte	0x04, 0x12
        /*0026*/ 	.short	(.L_9 - .L_8)
	.align		4
.L_8:
        /*0028*/ 	.word	index@(triton_poi_fused__native_batch_norm_legit_no_training_hardtanh_11)
        /*002c*/ 	.word	0x00000000
.L_9:


//--------------------- .nv.info.triton_poi_fused__native_batch_norm_legit_no_training_hardtanh_11 --------------------------
	.section	.nv.info.triton_poi_fused__native_batch_norm_legit_no_training_hardtanh_11,"",@"SHT_CUDA_INFO"
	.sectionflags	@""
	.align	4


	//----- nvinfo : EIATTR_CUDA_API_VERSION
	.align		4
        /*0000*/ 	.byte	0x04, 0x37
        /*0002*/ 	.short	(.L_11 - .L_10)
.L_10:
        /*0004*/ 	.word	0x0000007c


	//----- nvinfo : EIATTR_KPARAM_INFO
	.align		4
.L_11:
        /*0008*/ 	.byte	0x04, 0x17
        /*000a*/ 	.short	(.L_13 - .L_12)
.L_12:
        /*000c*/ 	.word	0x00000000
        /*0010*/ 	.short	0x0006
        /*0012*/ 	.short	0x0030
        /*0014*/ 	.byte	0x00, 0xf0, 0x11, 0x00


	//----- nvinfo : EIATTR_KPARAM_INFO
	.align		4
.L_13:
        /*0018*/ 	.byte	0x04, 0x17
        /*001a*/ 	.short	(.L_15 - .L_14)
.L_14:
        /*001c*/ 	.word	0x00000000
        /*0020*/ 	.short	0x0005
        /*0022*/ 	.short	0x0028
        /*0024*/ 	.byte	0x00, 0xf4, 0x21, 0x00


	//----- nvinfo : EIATTR_KPARAM_INFO
	.align		4
.L_15:
        /*0028*/ 	.byte	0x04, 0x17
        /*002a*/ 	.short	(.L_17 - .L_16)
.L_16:
        /*002c*/ 	.word	0x00000000
        /*0030*/ 	.short	0x0004
        /*0032*/ 	.short	0x0020
        /*0034*/ 	.byte	0x00, 0xf4, 0x21, 0x00


	//----- nvinfo : EIATTR_KPARAM_INFO
	.align		4
.L_17:
        /*0038*/ 	.byte	0x04, 0x17
        /*003a*/ 	.short	(.L_19 - .L_18)
.L_18:
        /*003c*/ 	.word	0x00000000
        /*0040*/ 	.short	0x0003
        /*0042*/ 	.short	0x0018
        /*0044*/ 	.byte	0x00, 0xf4, 0x21, 0x00


	//----- nvinfo : EIATTR_KPARAM_INFO
	.align		4
.L_19:
        /*0048*/ 	.byte	0x04, 0x17
        /*004a*/ 	.short	(.L_21 - .L_20)
.L_20:
        /*004c*/ 	.word	0x00000000
        /*0050*/ 	.short	0x0002
        /*0052*/ 	.short	0x0010
        /*0054*/ 	.byte	0x00, 0xf4, 0x21, 0x00


	//----- nvinfo : EIATTR_KPARAM_INFO
	.align		4
.L_21:
        /*0058*/ 	.byte	0x04, 0x17
        /*005a*/ 	.short	(.L_23 - .L_22)
.L_22:
        /*005c*/ 	.word	0x00000000
        /*0060*/ 	.short	0x0001
        /*0062*/ 	.short	0x0008
        /*0064*/ 	.byte	0x00, 0xf4, 0x21, 0x00


	//----- nvinfo : EIATTR_KPARAM_INFO
	.align		4
.L_23:
        /*0068*/ 	.byte	0x04, 0x17
        /*006a*/ 	.short	(.L_25 - .L_24)
.L_24:
        /*006c*/ 	.word	0x00000000
        /*0070*/ 	.short	0x0000
        /*0072*/ 	.short	0x0000
        /*0074*/ 	.byte	0x00, 0xf4, 0x21, 0x00


	//----- nvinfo : EIATTR_SPARSE_MMA_MASK
	.align		4
.L_25:
        /*0078*/ 	.byte	0x03, 0x50
        /*007a*/ 	.short	0x0000


	//----- nvinfo : EIATTR_MAXREG_COUNT
	.align		4
        /*007c*/ 	.byte	0x03, 0x1b
        /*007e*/ 	.short	0x00ff


	//----- nvinfo : EIATTR_EXIT_INSTR_OFFSETS
	.align		4
        /*0080*/ 	.byte	0x04, 0x1c
        /*0082*/ 	.short	(.L_27 - .L_26)


	//   ....[0]....
.L_26:
        /*0084*/ 	.word	0x000003b0


	//----- nvinfo : EIATTR_REQNTID
	.align		4
.L_27:
        /*0088*/ 	.byte	0x04, 0x10
        /*008a*/ 	.short	(.L_29 - .L_28)
.L_28:
        /*008c*/ 	.word	0x00000100
        /*0090*/ 	.word	0x00000001
        /*0094*/ 	.word	0x00000001


	//----- nvinfo : EIATTR_CBANK_PARAM_SIZE
	.align		4
.L_29:
        /*0098*/ 	.byte	0x03, 0x19
        /*009a*/ 	.short	0x0034


	//----- nvinfo : EIATTR_PARAM_CBANK
	.align		4
        /*009c*/ 	.byte	0x04, 0x0a
        /*009e*/ 	.short	(.L_31 - .L_30)
	.align		4
.L_30:
        /*00a0*/ 	.word	index@(.nv.constant0.triton_poi_fused__native_batch_norm_legit_no_training_hardtanh_11)
        /*00a4*/ 	.short	0x0210
        /*00a6*/ 	.short	0x0034


	//----- nvinfo : EIATTR_SW_WAR
	.align		4
.L_31:
        /*00a8*/ 	.byte	0x04, 0x36
        /*00aa*/ 	.short	(.L_33 - .L_32)
.L_32:
        /*00ac*/ 	.word	0x00000008
.L_33:


//--------------------- .nv.callgraph             --------------------------
	.section	.nv.callgraph,"",@"SHT_CUDA_CALLGRAPH"
	.align	4
	.sectionentsize	8
	.align		4
        /*0000*/ 	.word	0x00000000
	.align		4
        /*0004*/ 	.word	0xffffffff
	.align		4
        /*0008*/ 	.word	0x00000000
	.align		4
        /*000c*/ 	.word	0xfffffffe
	.align		4
        /*0010*/ 	.word	0x00000000
	.align		4
        /*0014*/ 	.word	0xfffffffd
	.align		4
        /*0018*/ 	.word	0x00000000
	.align		4
        /*001c*/ 	.word	0xfffffffc


//--------------------- .nv.constant4             --------------------------
	.section	.nv.constant4,"a",@progbits
	.align	8
	.align		8
.nv.constant4:
        /*0000*/ 	.dword	_$_str
	.align		8
        /*0008*/ 	.dword	_$_str_$_2


//--------------------- .text.triton_poi_fused__native_batch_norm_legit_no_training_hardtanh_11 --------------------------
	.section	.text.triton_poi_fused__native_batch_norm_legit_no_training_hardtanh_11,"ax",@progbits
	.align	128
        .global         triton_poi_fused__native_batch_norm_legit_no_training_hardtanh_11
        .type           triton_poi_fused__native_batch_norm_legit_no_training_hardtanh_11,@function
        .size           triton_poi_fused__native_batch_norm_legit_no_training_hardtanh_11,(.L_x_1 - triton_poi_fused__native_batch_norm_legit_no_training_hardtanh_11)
        .other          triton_poi_fused__native_batch_norm_legit_no_training_hardtanh_11,@"STO_CUDA_ENTRY STV_DEFAULT"
triton_poi_fused__native_batch_norm_legit_no_training_hardtanh_11:
.text.triton_poi_fused__native_batch_norm_legit_no_training_hardtanh_11:
[----:B------:R-:W-:Y:S01]  /*0000*/  LDC R1, c[0x0][0x28] ;  /* 0x00000a00ff017b82 */ /* 0x000fe20000000800 */
[----:B------:R-:W1:Y:S07]  /*0010*/  S2R R0, SR_TID.X ;  /* 0x0000000000007919 */ /* 0x000e6e0000002100 */
[----:B------:R-:W2:Y:S01]  /*0020*/  LDC.64 R6, c[0x0][0x220] ;  /* 0x00008800ff067b82 */ /* 0x000ea20000000a00 */
[----:B------:R-:W-:Y:S01]  /*0030*/  ULDC.64 UR4, c[0x0][0x208] ;  /* 0x0000820000047ab9 */ /* 0x000fe20000000a00 */
[----:B------:R-:W3:Y:S06]  /*0040*/  S2R R5, SR_CTAID.X ;  /* 0x0000000000057919 */ /* 0x000eec0000002500 */
[----:B------:R-:W4:Y:S08]  /*0050*/  LDC.64 R8, c[0x0][0x228] ;  /* 0x00008a00ff087b82 */ /* 0x000f300000000a00 */
[----:B------:R-:W5:Y:S01]  /*0060*/  LDC.64 R10, c[0x0][0x230] ;  /* 0x00008c00ff0a7b82 */ /* 0x000f620000000a00 */
[----:B-1----:R-:W-:Y:S01]  /*0070*/  IMAD.SHL.U32 R0, R0, 0x2, RZ ;  /* 0x0000000200007824 */ /* 0x002fe200078e00ff */
[----:B---3--:R-:W-:-:S04]  /*0080*/  SHF.R.S32.HI R3, RZ, 0x16, R5 ;  /* 0x00000016ff037819 */ /* 0x008fc80000011405 */
[----:B------:R-:W-:Y:S02]  /*0090*/  LOP3.LUT R0, R0, 0x1fe, RZ, 0xc0, !PT ;  /* 0x000001fe00007812 */ /* 0x000fe400078ec0ff */
[----:B------:R-:W-:-:S03]  /*00a0*/  SGXT R3, R3, 0x1 ;  /* 0x000000010303781a */ /* 0x000fc60000000200 */
[----:B------:R-:W-:Y:S02]  /*00b0*/  IMAD R0, R5, 0x200, R0 ;  /* 0x0000020005007824 */ /* 0x000fe400078e0200 */
[----:B------:R-:W1:Y:S03]  /*00c0*/  LDC.64 R4, c[0x0][0x218] ;  /* 0x00008600ff047b82 */ /* 0x000e660000000a00 */
[----:B------:R-:W-:-:S04]  /*00d0*/  LEA.HI R3, R3, R0, RZ, 0x8 ;  /* 0x0000000003037211 */ /* 0x000fc800078f40ff */
[----:B------:R-:W-:-:S04]  /*00e0*/  SHF.R.S32.HI R3, RZ, 0x8, R3 ;  /* 0x00000008ff037819 */ /* 0x000fc80000011403 */
[----:B------:R-:W-:-:S04]  /*00f0*/  LEA.HI R2, R3, R3, RZ, 0x7 ;  /* 0x0000000303027211 */ /* 0x000fc800078f38ff */
[----:B------:R-:W-:-:S04]  /*0100*/  LOP3.LUT R2, R2, 0xffffff80, RZ, 0xc0, !PT ;  /* 0xffffff8002027812 */ /* 0x000fc800078ec0ff */
[----:B------:R-:W-:Y:S02]  /*0110*/  IADD3 R13, R3, -R2, RZ ;  /* 0x80000002030d7210 */ /* 0x000fe40007ffe0ff */
[----:B------:R-:W3:Y:S03]  /*0120*/  LDC.64 R2, c[0x0][0x210] ;  /* 0x00008400ff027b82 */ /* 0x000ee60000000a00 */
[----:B--2---:R-:W-:-:S06]  /*0130*/  IMAD.WIDE R6, R13, 0x4, R6 ;  /* 0x000000040d067825 */ /* 0x004fcc00078e0206 */
[----:B------:R-:W2:Y:S01]  /*0140*/  LDG.E.EL R6, desc[UR4][R6.64] ;  /* 0x0000000406067981 */ /* 0x000ea2000c2e1900 */
[----:B-1----:R-:W-:-:S06]  /*0150*/  IMAD.WIDE R4, R13, 0x4, R4 ;  /* 0x000000040d047825 */ /* 0x002fcc00078e0204 */
[----:B------:R-:W2:Y:S01]  /*0160*/  LDG.E.EL R4, desc[UR4][R4.64] ;  /* 0x0000000404047981 */ /* 0x000ea2000c2e1900 */
[----:B---3--:R-:W-:-:S06]  /*0170*/  IMAD.WIDE R2, R0, 0x4, R2 ;  /* 0x0000000400027825 */ /* 0x008fcc00078e0202 */
[----:B------:R-:W3:Y:S01]  /*0180*/  LDG.E.64 R2, desc[UR4][R2.64] ;  /* 0x0000000402027981 */ /* 0x000ee2000c1e1b00 */
[----:B----4-:R-:W-:-:S04]  /*0190*/  IMAD.WIDE R8, R13, 0x4, R8 ;  /* 0x000000040d087825 */ /* 0x010fc800078e0208 */
[----:B-----5:R-:W-:Y:S02]  /*01a0*/  IMAD.WIDE R10, R13, 0x4, R10 ;  /* 0x000000040d0a7825 */ /* 0x020fe400078e020a */
[----:B------:R-:W4:Y:S04]  /*01b0*/  LDG.E.EL R8, desc[UR4][R8.64] ;  /* 0x0000000408087981 */ /* 0x000f28000c2e1900 */
[----:B------:R-:W4:Y:S01]  /*01c0*/  LDG.E.EL R11, desc[UR4][R10.64] ;  /* 0x000000040a0b7981 */ /* 0x000f22000c2e1900 */
[----:B------:R-:W-:Y:S02]  /*01d0*/  IMAD.MOV.U32 R12, RZ, RZ, 0x3e800000 ;  /* 0x3e800000ff0c7424 */ /* 0x000fe400078e00ff */
[----:B--2---:R-:W-:-:S04]  /*01e0*/  FADD R6, R6, 9.9999997473787516356e-06 ;  /* 0x3727c5ac06067421 */ /* 0x004fc80000000000 */
[----:B------:R-:W1:Y:S02]  /*01f0*/  MUFU.SQRT R7, R6 ;  /* 0x0000000600077308 */ /* 0x000e640000002000 */
[C---:B-1----:R-:W-:Y:S02]  /*0200*/  FSETP.GT.AND P0, PT, R7.reuse, 8.50705917302346158658e+37, PT ;  /* 0x7e8000000700780b */ /* 0x042fe40003f04000 */
[----:B------:R-:W-:-:S11]  /*0210*/  FSETP.GEU.AND P1, PT, R7, 1.175494350822287508e-38, PT ;  /* 0x008000000700780b */ /* 0x000fd60003f2e000 */
[----:B------:R-:W-:-:S04]  /*0220*/  @P0 FMUL R7, R7, 0.25 ;  /* 0x3e80000007070820 */ /* 0x000fc80000400000 */
[----:B------:R-:W-:-:S06]  /*0230*/  @!P1 FMUL R7, R7, 16777216 ;  /* 0x4b80000007079820 */ /* 0x000fcc0000400000 */
[----:B------:R-:W1:Y:S01]  /*0240*/  MUFU.RCP R7, R7 ;  /* 0x0000000700077308 */ /* 0x000e620000001000 */
[----:B------:R-:W-:Y:S01]  /*0250*/  FSEL R12, R12, 1, P0 ;  /* 0x3f8000000c0c7808 */ /* 0x000fe20000000000 */
[----:B---3--:R-:W-:-:S04]  /*0260*/  FADD R2, R2, -R4 ;  /* 0x8000000402027221 */ /* 0x008fc80000000000 */
[----:B------:R-:W-:Y:S01]  /*0270*/  @!P1 FMUL R12, R12, 16777216 ;  /* 0x4b8000000c0c9820 */ /* 0x000fe20000400000 */
[----:B------:R-:W-:-:S03]  /*0280*/  FADD R3, R3, -R4 ;  /* 0x8000000403037221 */ /* 0x000fc60000000000 */
[----:B-1----:R-:W-:-:S04]  /*0290*/  FMUL R12, R7, R12 ;  /* 0x0000000c070c7220 */ /* 0x002fc80000400000 */
[-C--:B------:R-:W-:Y:S01]  /*02a0*/  FMUL R4, R2, R12.reuse ;  /* 0x0000000c02047220 */ /* 0x080fe20000400000 */
[----:B------:R-:W-:Y:S02]  /*02b0*/  FMUL R12, R3, R12 ;  /* 0x0000000c030c7220 */ /* 0x000fe40000400000 */
[----:B------:R-:W1:Y:S01]  /*02c0*/  LDC.64 R2, c[0x0][0x238] ;  /* 0x00008e00ff027b82 */ /* 0x000e620000000a00 */
[C-C-:B----4-:R-:W-:Y:S01]  /*02d0*/  FFMA R4, R8.reuse, R4, R11.reuse ;  /* 0x0000000408047223 */ /* 0x150fe2000000000b */
[----:B------:R-:W-:-:S04]  /*02e0*/  FFMA R12, R8, R12, R11 ;  /* 0x0000000c080c7223 */ /* 0x000fc8000000000b */
[----:B------:R-:W-:Y:S02]  /*02f0*/  FSETP.GTU.AND P0, PT, R4, RZ, PT ;  /* 0x000000ff0400720b */ /* 0x000fe40003f0c000 */
[----:B------:R-:W-:Y:S02]  /*0300*/  FSETP.GTU.AND P1, PT, R12, RZ, PT ;  /* 0x000000ff0c00720b */ /* 0x000fe40003f2c000 */
[----:B------:R-:W-:Y:S02]  /*0310*/  FSEL R4, R4, RZ, P0 ;  /* 0x000000ff04047208 */ /* 0x000fe40000000000 */
[----:B------:R-:W-:Y:S02]  /*0320*/  FSEL R5, R12, RZ, P1 ;  /* 0x000000ff0c057208 */ /* 0x000fe40000800000 */
[----:B------:R-:W-:Y:S02]  /*0330*/  FSETP.GEU.AND P2, PT, R4, 6, PT ;  /* 0x40c000000400780b */ /* 0x000fe40003f4e000 */
[----:B------:R-:W-:-:S02]  /*0340*/  FSETP.GEU.AND P3, PT, R5, 6, PT ;  /* 0x40c000000500780b */ /* 0x000fc40003f6e000 */
[----:B------:R-:W-:Y:S02]  /*0350*/  FSETP.NAN.AND P0, PT, R4, R4, PT ;  /* 0x000000040400720b */ /* 0x000fe40003f08000 */
[----:B------:R-:W-:Y:S01]  /*0360*/  FSETP.NAN.AND P1, PT, R5, R5, PT ;  /* 0x000000050500720b */ /* 0x000fe20003f28000 */
[----:B-1----:R-:W-:-:S06]  /*0370*/  IMAD.WIDE R2, R0, 0x4, R2 ;  /* 0x0000000400027825 */ /* 0x002fcc00078e0202 */
[----:B------:R-:W-:Y:S02]  /*0380*/  @P2 SEL R4, R4, 0x40c00000, P0 ;  /* 0x40c0000004042807 */ /* 0x000fe40000000000 */
[----:B------:R-:W-:-:S05]  /*0390*/  @P3 SEL R5, R5, 0x40c00000, P1 ;  /* 0x40c0000005053807 */ /* 0x000fca0000800000 */
[----:B------:R-:W-:Y:S01]  /*03a0*/  STG.E.64 desc[UR4][R2.64], R4 ;  /* 0x0000000402007986 */ /* 0x000fe2000c101b04 */
[----:B------:R-:W-:Y:S05]  /*03b0*/  EXIT ;  /* 0x000000000000794d */ /* 0x000fea0003800000 */
.L_x_0:
[----:B------:R-:W-:-:S00]  /*03c0*/  BRA `(.L_x_0) ;  /* 0xfffffffc00fc7947 */ /* 0x000fc0000383ffff */
[----:B------:R-:W-:-:S00]  /*03d0*/  NOP ;  /* 0x0000000000007918 */ /* 0x000fc00000000000 */
        /* <DEDUP_REMOVED lines=10> */
.L_x_1:


//--------------------- .nv.global.init           --------------------------
	.section	.nv.global.init,"aw",@progbits
.nv.global.init:
	.type		_$_str,@object
	.size		_$_str,(_$_str_$_2 - _$_str)
_$_str:
        /*0000*/ 	.byte	0x5f, 0x5f, 0x43, 0x55, 0x44, 0x41, 0x5f, 0x46, 0x54, 0x5a, 0x00
	.type		_$_str_$_2,@object
	.size		_$_str_$_2,(.L_1 - _$_str_$_2)
_$_str_$_2:
        /*000b*/ 	.byte	0x5f, 0x5f, 0x43, 0x55, 0x44, 0x41, 0x5f, 0x50, 0x52, 0x45, 0x43, 0x5f, 0x53, 0x51, 0x52, 0x54
        /*001b*/ 	.byte	0x00
.L_1:


//--------------------- .nv.constant0.triton_poi_fused__native_batch_norm_legit_no_training_hardtanh_11 --------------------------
	.section	.nv.constant0.triton_poi_fused__native_batch_norm_legit_no_training_hardtanh_11,"a",@progbits
	.sectionflags	@""
	.align	4
.nv.constant0.triton_poi_fused__native_batch_norm_legit_no_training_hardtanh_11:
	.zero		580
